	.headerflags	@"EF_CUDA_TEXMODE_UNIFIED EF_CUDA_64BIT_ADDRESS EF_CUDA_ACCELERATORS EF_CUDA_SM90 EF_CUDA_VIRTUAL_SM(EF_CUDA_SM90)"
	.elftype	@"ET_EXEC"


//--------------------- .nv.info                  --------------------------
	.section	.nv.info,"",@"SHT_CUDA_INFO"
	.align	4


	//----- nvinfo : EIATTR_REGCOUNT
	.align		4
        /*0000*/ 	.byte	0x04, 0x2f
        /*0002*/ 	.short	(.L_1 - .L_0)
	.align		4
.L_0:
        /*0004*/ 	.word	index@(triton_poi_fused_4)
        /*0008*/ 	.word	0x0000001f


	//----- nvinfo : EIATTR_MIN_STACK_SIZE
	.align		4
.L_1:
        /*000c*/ 	.byte	0x04, 0x12
        /*000e*/ 	.short	(.L_3 - .L_2)
	.align		4
.L_2:
        /*0010*/ 	.word	index@(triton_poi_fused_4)
        /*0014*/ 	.word	0x00000000


	//----- nvinfo : EIATTR_FRAME_SIZE
	.align		4
.L_3:
        /*0018*/ 	.byte	0x04, 0x11
        /*001a*/ 	.short	(.L_5 - .L_4)
	.align		4
.L_4:
        /*001c*/ 	.word	index@(triton_poi_fused_4)
        /*0020*/ 	.word	0x00000000


	//----- nvinfo : EIATTR_MIN_STACK_SIZE
	.align		4
.L_5:
        /*0024*/ 	.byte	0x04, 0x12
        /*0026*/ 	.short	(.L_7 - .L_6)
	.align		4
.L_6:
        /*0028*/ 	.word	index@(triton_poi_fused_4)
        /*002c*/ 	.word	0x00000000
.L_7:


//--------------------- .nv.info.triton_poi_fused_4 --------------------------
	.section	.nv.info.triton_poi_fused_4,"",@"SHT_CUDA_INFO"
	.sectionflags	@""
	.align	4


	//----- nvinfo : EIATTR_CUDA_API_VERSION
	.align		4
        /*0000*/ 	.byte	0x04, 0x37
        /*0002*/ 	.short	(.L_9 - .L_8)
.L_8:
        /*0004*/ 	.word	0x0000007c


	//----- nvinfo : EIATTR_KPARAM_INFO
	.align		4
.L_9:
        /*0008*/ 	.byte	0x04, 0x17
        /*000a*/ 	.short	(.L_11 - .L_10)
.L_10:
        /*000c*/ 	.word	0x00000000
        /*0010*/ 	.short	0x0003
        /*0012*/ 	.short	0x0014
        /*0014*/ 	.byte	0x00, 0xf0, 0x11, 0x00


	//----- nvinfo : EIATTR_KPARAM_INFO
	.align		4
.L_11:
        /*0018*/ 	.byte	0x04, 0x17
        /*001a*/ 	.short	(.L_13 - .L_12)
.L_12:
        /*001c*/ 	.word	0x00000000
        /*0020*/ 	.short	0x0002
        /*0022*/ 	.short	0x0010
        /*0024*/ 	.byte	0x00, 0xf0, 0x11, 0x00


	//----- nvinfo : EIATTR_KPARAM_INFO
	.align		4
.L_13:
        /*0028*/ 	.byte	0x04, 0x17
        /*002a*/ 	.short	(.L_15 - .L_14)
.L_14:
        /*002c*/ 	.word	0x00000000
        /*0030*/ 	.short	0x0001
        /*0032*/ 	.short	0x0008
        /*0034*/ 	.byte	0x00, 0xf4, 0x21, 0x00


	//----- nvinfo : EIATTR_KPARAM_INFO
	.align		4
.L_15:
        /*0038*/ 	.byte	0x04, 0x17
        /*003a*/ 	.short	(.L_17 - .L_16)
.L_16:
        /*003c*/ 	.word	0x00000000
        /*0040*/ 	.short	0x0000
        /*0042*/ 	.short	0x0000
        /*0044*/ 	.byte	0x00, 0xf4, 0x21, 0x00


	//----- nvinfo : EIATTR_SPARSE_MMA_MASK
	.align		4
.L_17:
        /*0048*/ 	.byte	0x03, 0x50
        /*004a*/ 	.short	0x0000


	//----- nvinfo : EIATTR_MAXREG_COUNT
	.align		4
        /*004c*/ 	.byte	0x03, 0x1b
        /*004e*/ 	.short	0x00ff


	//----- nvinfo : EIATTR_EXIT_INSTR_OFFSETS
	.align		4
        /*0050*/ 	.byte	0x04, 0x1c
        /*0052*/ 	.short	(.L_19 - .L_18)


	//   ....[0]....
.L_18:
        /*0054*/ 	.word	0x000005e0


	//   ....[1]....
        /*0058*/ 	.word	0x00000630


	//----- nvinfo : EIATTR_REQNTID
	.align		4
.L_19:
        /*005c*/ 	.byte	0x04, 0x10
        /*005e*/ 	.short	(.L_21 - .L_20)
.L_20:
        /*0060*/ 	.word	0x00000080
        /*0064*/ 	.word	0x00000001
        /*0068*/ 	.word	0x00000001


	//----- nvinfo : EIATTR_CBANK_PARAM_SIZE
	.align		4
.L_21:
        /*006c*/ 	.byte	0x03, 0x19
        /*006e*/ 	.short	0x0018


	//----- nvinfo : EIATTR_PARAM_CBANK
	.align		4
        /*0070*/ 	.byte	0x04, 0x0a
        /*0072*/ 	.short	(.L_23 - .L_22)
	.align		4
.L_22:
        /*0074*/ 	.word	index@(.nv.constant0.triton_poi_fused_4)
        /*0078*/ 	.short	0x0210
        /*007a*/ 	.short	0x0018


	//----- nvinfo : EIATTR_SW_WAR
	.align		4
.L_23:
        /*007c*/ 	.byte	0x04, 0x36
        /*007e*/ 	.short	(.L_25 - .L_24)
.L_24:
        /*0080*/ 	.word	0x00000008
.L_25:


//--------------------- .nv.callgraph             --------------------------
	.section	.nv.callgraph,"",@"SHT_CUDA_CALLGRAPH"
	.align	4
	.sectionentsize	8
	.align		4
        /*0000*/ 	.word	0x00000000
	.align		4
        /*0004*/ 	.word	0xffffffff
	.align		4
        /*0008*/ 	.word	0x00000000
	.align		4
        /*000c*/ 	.word	0xfffffffe
	.align		4
        /*0010*/ 	.word	0x00000000
	.align		4
        /*0014*/ 	.word	0xfffffffd
	.align		4
        /*0018*/ 	.word	0x00000000
	.align		4
        /*001c*/ 	.word	0xfffffffc


//--------------------- .text.triton_poi_fused_4  --------------------------
	.section	.text.triton_poi_fused_4,"ax",@progbits
	.sectionflags	@"SHF_BARRIERS=1"
	.align	128
        .global         triton_poi_fused_4
        .type           triton_poi_fused_4,@function
        .size           triton_poi_fused_4,(.L_x_1 - triton_poi_fused_4)
        .other          triton_poi_fused_4,@"STO_CUDA_ENTRY STV_DEFAULT"
triton_poi_fused_4:
.text.triton_poi_fused_4:
[----:B------:R-:W0:Y:S01]  /*0000*/  LDC R1, c[0x0][0x28] ;  /* 0x00000a00ff017b82 */ /* 0x000e220000000800 */
[----:B------:R-:W1:Y:S07]  /*0010*/  S2R R0, SR_TID.X ;  /* 0x0000000000007919 */ /* 0x000e6e0000002100 */
[----:B------:R-:W2:Y:S01]  /*0020*/  LDC.64 R8, c[0x0][0x210] ;  /* 0x00008400ff087b82 */ /* 0x000ea20000000a00 */
[----:B------:R-:W-:Y:S01]  /*0030*/  IMAD.MOV.U32 R20, RZ, RZ, RZ ;  /* 0x000000ffff147224 */ /* 0x000fe200078e00ff */
[----:B------:R-:W-:Y:S01]  /*0040*/  ULDC.64 UR6, c[0x0][0x208] ;  /* 0x0000820000067ab9 */ /* 0x000fe20000000a00 */
[----:B------:R-:W3:Y:S01]  /*0050*/  S2R R19, SR_CTAID.X ;  /* 0x0000000000137919 */ /* 0x000ee20000002500 */
[----:B------:R-:W4:Y:S01]  /*0060*/  S2R R18, SR_CTAID.Y ;  /* 0x0000000000127919 */ /* 0x000f220000002600 */
[----:B------:R-:W-:Y:S01]  /*0070*/  IMAD.MOV.U32 R28, RZ, RZ, RZ ;  /* 0x000000ffff1c7224 */ /* 0x000fe200078e00ff */
[----:B-1----:R-:W-:Y:S01]  /*0080*/  SHF.R.U32.HI R21, RZ, 0x5, R0 ;  /* 0x00000005ff157819 */ /* 0x002fe20000011600 */
[----:B---3--:R-:W-:-:S03]  /*0090*/  IMAD.SHL.U32 R19, R19, 0x20, RZ ;  /* 0x0000002013137824 */ /* 0x008fc600078e00ff */
[----:B------:R-:W-:Y:S01]  /*00a0*/  SGXT.U32 R21, R21, 0x2 ;  /* 0x000000021515781a */ /* 0x000fe20000000000 */
[----:B----4-:R-:W-:Y:S01]  /*00b0*/  IMAD.SHL.U32 R18, R18, 0x20, RZ ;  /* 0x0000002012127824 */ /* 0x010fe200078e00ff */
[----:B------:R-:W-:-:S04]  /*00c0*/  LOP3.LUT R12, R19, 0x1f, R0, 0xf8, !PT ;  /* 0x0000001f130c7812 */ /* 0x000fc800078ef800 */
[----:B------:R-:W-:Y:S02]  /*00d0*/  LOP3.LUT R3, R18, 0x4, R21, 0xfe, !PT ;  /* 0x0000000412037812 */ /* 0x000fe400078efe15 */
[----:B------:R-:W-:Y:S02]  /*00e0*/  LOP3.LUT R5, R18, 0xc, R21, 0xfe, !PT ;  /* 0x0000000c12057812 */ /* 0x000fe400078efe15 */
[----:B------:R-:W-:Y:S01]  /*00f0*/  LOP3.LUT R2, R18, R21, RZ, 0xfc, !PT ;  /* 0x0000001512027212 */ /* 0x000fe200078efcff */
[--C-:B------:R-:W-:Y:S01]  /*0100*/  IMAD R3, R3, 0x19, R12.reuse ;  /* 0x0000001903037824 */ /* 0x100fe200078e020c */
[----:B------:R-:W-:Y:S01]  /*0110*/  LOP3.LUT R4, R18, 0x8, R21, 0xfe, !PT ;  /* 0x0000000812047812 */ /* 0x000fe200078efe15 */
        /* <DEDUP_REMOVED lines=9> */
[----:B------:R-:W-:Y:S01]  /*01b0*/  ISETP.GE.AND P0, PT, R12, 0x19, PT ;  /* 0x000000190c00780c */ /* 0x000fe20003f06270 */
[----:B------:R-:W-:-:S02]  /*01c0*/  IMAD R25, R10, 0x19, R12 ;  /* 0x000000190a197824 */ /* 0x000fc400078e020c */
[----:B------:R-:W-:Y:S02]  /*01d0*/  IMAD R27, R11, 0x19, R12 ;  /* 0x000000190b1b7824 */ /* 0x000fe400078e020c */
[----:B--2---:R-:W-:-:S04]  /*01e0*/  IMAD.WIDE R14, R3, 0x4, R8 ;  /* 0x00000004030e7825 */ /* 0x004fc800078e0208 */
[----:B------:R-:W-:-:S04]  /*01f0*/  IMAD.WIDE R10, R5, 0x4, R8 ;  /* 0x00000004050a7825 */ /* 0x000fc800078e0208 */
[----:B------:R-:W-:-:S04]  /*0200*/  IMAD.WIDE R16, R17, 0x4, R8 ;  /* 0x0000000411107825 */ /* 0x000fc800078e0208 */
[--C-:B------:R-:W-:Y:S01]  /*0210*/  IMAD.WIDE R12, R13, 0x4, R8.reuse ;  /* 0x000000040d0c7825 */ /* 0x100fe200078e0208 */
[----:B------:R-:W2:Y:S03]  /*0220*/  @!P0 LDG.E.EL R20, desc[UR6][R16.64] ;  /* 0x0000000610148981 */ /* 0x000ea6000c2e1900 */
[----:B------:R-:W-:Y:S01]  /*0230*/  IMAD.WIDE R4, R23, 0x4, R8 ;  /* 0x0000000417047825 */ /* 0x000fe200078e0208 */
[----:B------:R-:W-:-:S03]  /*0240*/  CS2R R22, SRZ ;  /* 0x0000000000167805 */ /* 0x000fc6000001ff00 */
[----:B------:R-:W-:-:S03]  /*0250*/  IMAD.WIDE R6, R7, 0x4, R8 ;  /* 0x0000000407067825 */ /* 0x000fc600078e0208 */
[----:B------:R1:W3:Y:S01]  /*0260*/  @!P0 LDG.E.EL R22, desc[UR6][R12.64] ;  /* 0x000000060c168981 */ /* 0x0002e2000c2e1900 */
[--C-:B------:R-:W-:Y:S01]  /*0270*/  IMAD.WIDE R2, R25, 0x4, R8.reuse ;  /* 0x0000000419027825 */ /* 0x100fe200078e0208 */
[----:B------:R-:W-:Y:S02]  /*0280*/  CS2R R24, SRZ ;  /* 0x0000000000187805 */ /* 0x000fe4000001ff00 */
[----:B------:R4:W5:Y:S01]  /*0290*/  @!P0 LDG.E.EL R23, desc[UR6][R10.64] ;  /* 0x000000060a178981 */ /* 0x000962000c2e1900 */
[----:B------:R-:W-:Y:S01]  /*02a0*/  IMAD.WIDE R8, R27, 0x4, R8 ;  /* 0x000000041b087825 */ /* 0x000fe200078e0208 */
[----:B------:R-:W-:Y:S02]  /*02b0*/  CS2R R26, SRZ ;  /* 0x00000000001a7805 */ /* 0x000fe4000001ff00 */
[----:B------:R-:W5:Y:S04]  /*02c0*/  @!P0 LDG.E.EL R24, desc[UR6][R14.64] ;  /* 0x000000060e188981 */ /* 0x000f68000c2e1900 */
[----:B------:R1:W5:Y:S04]  /*02d0*/  @!P0 LDG.E.EL R25, desc[UR6][R4.64] ;  /* 0x0000000604198981 */ /* 0x000368000c2e1900 */
[----:B------:R-:W5:Y:S04]  /*02e0*/  @!P0 LDG.E.EL R26, desc[UR6][R6.64] ;  /* 0x00000006061a8981 */ /* 0x000f68000c2e1900 */
[----:B------:R4:W5:Y:S04]  /*02f0*/  @!P0 LDG.E.EL R28, desc[UR6][R2.64] ;  /* 0x00000006021c8981 */ /* 0x000968000c2e1900 */
[----:B------:R4:W5:Y:S01]  /*0300*/  @!P0 LDG.E.EL R27, desc[UR6][R8.64] ;  /* 0x00000006081b8981 */ /* 0x000962000c2e1900 */
[----:B------:R-:W4:Y:S01]  /*0310*/  S2UR UR5, SR_CgaCtaId ;  /* 0x00000000000579c3 */ /* 0x000f220000008800 */
[----:B-1----:R-:W-:Y:S01]  /*0320*/  IMAD.SHL.U32 R12, R0, 0x20, RZ ;  /* 0x00000020000c7824 */ /* 0x002fe200078e00ff */
[----:B------:R-:W-:-:S04]  /*0330*/  UMOV UR4, 0x400 ;  /* 0x0000040000047882 */ /* 0x000fc80000000000 */
[----:B------:R-:W-:-:S04]  /*0340*/  LOP3.LUT R12, R12, 0x3e0, RZ, 0xc0, !PT ;  /* 0x000003e00c0c7812 */ /* 0x000fc800078ec0ff */
[----:B------:R-:W-:-:S04]  /*0350*/  LOP3.LUT R21, R12, R21, RZ, 0xfc, !PT ;  /* 0x000000150c157212 */ /* 0x000fc800078efcff */
[----:B------:R-:W-:Y:S01]  /*0360*/  LEA.HI R21, R12, R21, RZ, 0x1d ;  /* 0x000000150c157211 */ /* 0x000fe200078fe8ff */
[----:B0---4-:R-:W-:-:S06]  /*0370*/  UPRMT UR4, UR5, 0x654, UR4 ;  /* 0x0000065405047896 */ /* 0x011fcc0008000004 */
[----:B------:R-:W-:Y:S01]  /*0380*/  LEA R21, R21, UR4, 0x2 ;  /* 0x0000000415157c11 */ /* 0x000fe2000f8e10ff */
[----:B------:R-:W-:Y:S01]  /*0390*/  IMAD.SHL.U32 R11, R0, 0x4, RZ ;  /* 0x00000004000b7824 */ /* 0x000fe200078e00ff */
[----:B------:R-:W-:-:S04]  /*03a0*/  SHF.R.U32.HI R4, RZ, 0x1, R0 ;  /* 0x00000001ff047819 */ /* 0x000fc80000011600 */
[----:B------:R-:W-:Y:S02]  /*03b0*/  LOP3.LUT R3, R4, 0x3c, RZ, 0xc0, !PT ;  /* 0x0000003c04037812 */ /* 0x000fe400078ec0ff */
[----:B------:R-:W-:-:S05]  /*03c0*/  LOP3.LUT R8, R11, 0x1fc, RZ, 0xc0, !PT ;  /* 0x000001fc0b087812 */ /* 0x000fca00078ec0ff */
[----:B------:R-:W-:-:S05]  /*03d0*/  IMAD.IADD R3, R8, 0x1, R3 ;  /* 0x0000000108037824 */ /* 0x000fca00078e0203 */
[----:B------:R-:W-:Y:S02]  /*03e0*/  LEA R4, R3, UR4, 0x2 ;  /* 0x0000000403047c11 */ /* 0x000fe4000f8e10ff */
[----:B------:R-:W-:Y:S01]  /*03f0*/  LOP3.LUT R11, R18, 0x1c, R11, 0xf8, !PT ;  /* 0x0000001c120b7812 */ /* 0x000fe200078ef80b */
[----:B------:R-:W0:Y:S04]  /*0400*/  LDC.64 R2, c[0x0][0x218] ;  /* 0x00008600ff027b82 */ /* 0x000e280000000a00 */
[----:B------:R-:W-:Y:S01]  /*0410*/  IMAD.HI R9, R11, 0x2aaaaaab, RZ ;  /* 0x2aaaaaab0b097827 */ /* 0x000fe200078e02ff */
[----:B------:R-:W-:-:S04]  /*0420*/  SHF.R.U32.HI R0, RZ, 0x3, R0 ;  /* 0x00000003ff007819 */ /* 0x000fc80000011600 */
[----:B------:R-:W-:Y:S02]  /*0430*/  SHF.R.U32.HI R10, RZ, 0x1f, R9 ;  /* 0x0000001fff0a7819 */ /* 0x000fe40000011609 */
[----:B------:R-:W-:Y:S02]  /*0440*/  SGXT.U32 R0, R0, 0x4 ;  /* 0x000000040000781a */ /* 0x000fe40000000000 */
[----:B------:R-:W-:Y:S02]  /*0450*/  LEA.HI.SX32 R10, R9, R10, 0x1d ;  /* 0x0000000a090a7211 */ /* 0x000fe400078feaff */
[----:B------:R-:W-:-:S03]  /*0460*/  LOP3.LUT R0, R19, R0, RZ, 0xfc, !PT ;  /* 0x0000000013007212 */ /* 0x000fc600078efcff */
[----:B------:R-:W-:Y:S01]  /*0470*/  IMAD R11, R10, -0x30, R11 ;  /* 0xffffffd00a0b7824 */ /* 0x000fe200078e020b */
[----:B------:R-:W-:-:S03]  /*0480*/  LOP3.LUT R9, R8, 0x200, RZ, 0xfc, !PT ;  /* 0x0000020008097812 */ /* 0x000fc600078efcff */
[----:B------:R-:W-:Y:S01]  /*0490*/  IMAD R11, R10, 0x4b0, R11 ;  /* 0x000004b00a0b7824 */ /* 0x000fe200078e020b */
[C---:B------:R-:W-:Y:S02]  /*04a0*/  LOP3.LUT R10, R0.reuse, 0x10, RZ, 0xfc, !PT ;  /* 0x00000010000a7812 */ /* 0x040fe400078efcff */
[----:B------:R-:W-:Y:S02]  /*04b0*/  SHF.R.U32.HI R9, RZ, 0x3, R9 ;  /* 0x00000003ff097819 */ /* 0x000fe40000011609 */
[----:B------:R-:W-:Y:S02]  /*04c0*/  ISETP.GE.AND P1, PT, R0, 0x19, PT ;  /* 0x000000190000780c */ /* 0x000fe40003f26270 */
[----:B------:R-:W-:Y:S02]  /*04d0*/  ISETP.GE.AND P0, PT, R10, 0x19, PT ;  /* 0x000000190a00780c */ /* 0x000fe40003f06270 */
[----:B------:R-:W-:Y:S01]  /*04e0*/  LOP3.LUT R9, R9, 0x7c, RZ, 0xc0, !PT ;  /* 0x0000007c09097812 */ /* 0x000fe200078ec0ff */
[----:B------:R-:W-:-:S04]  /*04f0*/  IMAD R11, R0, 0x30, R11 ;  /* 0x00000030000b7824 */ /* 0x000fc800078e020b */
[----:B------:R-:W-:Y:S02]  /*0500*/  IMAD.IADD R0, R8, 0x1, R9 ;  /* 0x0000000108007824 */ /* 0x000fe400078e0209 */
[----:B0-----:R-:W-:-:S03]  /*0510*/  IMAD.WIDE R8, R11, 0x4, R2 ;  /* 0x000000040b087825 */ /* 0x001fc600078e0202 */
[----:B------:R-:W-:Y:S01]  /*0520*/  LEA R0, R0, UR4, 0x2 ;  /* 0x0000000400007c11 */ /* 0x000fe2000f8e10ff */
[----:B--2---:R-:W-:Y:S04]  /*0530*/  STS [R21], R20 ;  /* 0x0000001415007388 */ /* 0x004fe80000000800 */
[----:B---3--:R-:W-:Y:S04]  /*0540*/  STS [R21+0x20], R22 ;  /* 0x0000201615007388 */ /* 0x008fe80000000800 */
[----:B-----5:R-:W-:Y:S04]  /*0550*/  STS [R21+0x30], R23 ;  /* 0x0000301715007388 */ /* 0x020fe80000000800 */
[----:B------:R-:W-:Y:S04]  /*0560*/  STS [R21+0x10], R24 ;  /* 0x0000101815007388 */ /* 0x000fe80000000800 */
[----:B------:R-:W-:Y:S04]  /*0570*/  STS [R21+0x40], R25 ;  /* 0x0000401915007388 */ /* 0x000fe80000000800 */
[----:B------:R-:W-:Y:S04]  /*0580*/  STS [R21+0x50], R26 ;  /* 0x0000501a15007388 */ /* 0x000fe80000000800 */
[----:B------:R-:W-:Y:S04]  /*0590*/  STS [R21+0x60], R28 ;  /* 0x0000601c15007388 */ /* 0x000fe80000000800 */
[----:B------:R-:W-:Y:S01]  /*05a0*/  STS [R21+0x70], R27 ;  /* 0x0000701b15007388 */ /* 0x000fe20000000800 */
[----:B------:R-:W-:Y:S06]  /*05b0*/  BAR.SYNC.DEFER_BLOCKING 0x0 ;  /* 0x0000000000007b1d */ /* 0x000fec0000010000 */
[----:B------:R-:W0:Y:S04]  /*05c0*/  LDS.128 R4, [R4] ;  /* 0x0000000004047984 */ /* 0x000e280000000c00 */
[----:B0-----:R0:W-:Y:S02]  /*05d0*/  @!P1 STG.E.128 desc[UR6][R8.64], R4 ;  /* 0x0000000408009986 */ /* 0x0011e4000c101d06 */
[----:B0-----:R-:W-:Y:S05]  /*05e0*/  @P0 EXIT ;  /* 0x000000000000094d */ /* 0x001fea0003800000 */
[----:B0-----:R-:W0:Y:S01]  /*05f0*/  LDS.128 R4, [R0+0x800] ;  /* 0x0008000000047984 */ /* 0x001e220000000c00 */
[----:B------:R-:W-:-:S04]  /*0600*/  VIADD R11, R11, 0x300 ;  /* 0x000003000b0b7836 */ /* 0x000fc80000000000 */
[----:B------:R-:W-:-:S05]  /*0610*/  IMAD.WIDE R2, R11, 0x4, R2 ;  /* 0x000000040b027825 */ /* 0x000fca00078e0202 */
[----:B0-----:R-:W-:Y:S01]  /*0620*/  STG.E.128 desc[UR6][R2.64], R4 ;  /* 0x0000000402007986 */ /* 0x001fe2000c101d06 */
[----:B------:R-:W-:Y:S05]  /*0630*/  EXIT ;  /* 0x000000000000794d */ /* 0x000fea0003800000 */
.L_x_0:
[----:B------:R-:W-:-:S00]  /*0640*/  BRA `(.L_x_0) ;  /* 0xfffffffc00fc7947 */ /* 0x000fc0000383ffff */
[----:B------:R-:W-:-:S00]  /*0650*/  NOP ;  /* 0x0000000000007918 */ /* 0x000fc00000000000 */
        /* <DEDUP_REMOVED lines=10> */
.L_x_1:


//--------------------- .nv.shared.triton_poi_fused_4 --------------------------
	.section	.nv.shared.triton_poi_fused_4,"aw",@nobits
	.sectionflags	@""
	.align	16
	.zero		1024


//--------------------- .nv.constant0.triton_poi_fused_4 --------------------------
	.section	.nv.constant0.triton_poi_fused_4,"a",@progbits
	.sectionflags	@""
	.align	4
.nv.constant0.triton_poi_fused_4:
	.zero		552
